	.headerflags	@"EF_CUDA_TEXMODE_UNIFIED EF_CUDA_64BIT_ADDRESS EF_CUDA_ACCELERATORS EF_CUDA_SM90 EF_CUDA_VIRTUAL_SM(EF_CUDA_SM90)"
	.elftype	@"ET_EXEC"


//--------------------- .nv.info                  --------------------------
	.section	.nv.info,"",@"SHT_CUDA_INFO"
	.align	4


	//----- nvinfo : EIATTR_REGCOUNT
	.align		4
        /*0000*/ 	.byte	0x04, 0x2f
        /*0002*/ 	.short	(.L_1 - .L_0)
	.align		4
.L_0:
        /*0004*/ 	.word	index@(triton_poi_fused_relu_threshold_backward_8)
        /*0008*/ 	.word	0x00000028


	//----- nvinfo : EIATTR_MIN_STACK_SIZE
	.align		4
.L_1:
        /*000c*/ 	.byte	0x04, 0x12
        /*000e*/ 	.short	(.L_3 - .L_2)
	.align		4
.L_2:
        /*0010*/ 	.word	index@(triton_poi_fused_relu_threshold_backward_8)
        /*0014*/ 	.word	0x00000000


	//----- nvinfo : EIATTR_FRAME_SIZE
	.align		4
.L_3:
        /*0018*/ 	.byte	0x04, 0x11
        /*001a*/ 	.short	(.L_5 - .L_4)
	.align		4
.L_4:
        /*001c*/ 	.word	index@(triton_poi_fused_relu_threshold_backward_8)
        /*0020*/ 	.word	0x00000000


	//----- nvinfo : EIATTR_MIN_STACK_SIZE
	.align		4
.L_5:
        /*0024*/ 	.byte	0x04, 0x12
        /*0026*/ 	.short	(.L_7 - .L_6)
	.align		4
.L_6:
        /*0028*/ 	.word	index@(triton_poi_fused_relu_threshold_backward_8)
        /*002c*/ 	.word	0x00000000
.L_7:


//--------------------- .nv.info.triton_poi_fused_relu_threshold_backward_8 --------------------------
	.section	.nv.info.triton_poi_fused_relu_threshold_backward_8,"",@"SHT_CUDA_INFO"
	.sectionflags	@""
	.align	4


	//----- nvinfo : EIATTR_CUDA_API_VERSION
	.align		4
        /*0000*/ 	.byte	0x04, 0x37
        /*0002*/ 	.short	(.L_9 - .L_8)
.L_8:
        /*0004*/ 	.word	0x0000007c


	//----- nvinfo : EIATTR_KPARAM_INFO
	.align		4
.L_9:
        /*0008*/ 	.byte	0x04, 0x17
        /*000a*/ 	.short	(.L_11 - .L_10)
.L_10:
        /*000c*/ 	.word	0x00000000
        /*0010*/ 	.short	0x0004
        /*0012*/ 	.short	0x001c
        /*0014*/ 	.byte	0x00, 0xf0, 0x11, 0x00


	//----- nvinfo : EIATTR_KPARAM_INFO
	.align		4
.L_11:
        /*0018*/ 	.byte	0x04, 0x17
        /*001a*/ 	.short	(.L_13 - .L_12)
.L_12:
        /*001c*/ 	.word	0x00000000
        /*0020*/ 	.short	0x0003
        /*0022*/ 	.short	0x0018
        /*0024*/ 	.byte	0x00, 0xf0, 0x11, 0x00


	//----- nvinfo : EIATTR_KPARAM_INFO
	.align		4
.L_13:
        /*0028*/ 	.byte	0x04, 0x17
        /*002a*/ 	.short	(.L_15 - .L_14)
.L_14:
        /*002c*/ 	.word	0x00000000
        /*0030*/ 	.short	0x0002
        /*0032*/ 	.short	0x0010
        /*0034*/ 	.byte	0x00, 0xf4, 0x21, 0x00


	//----- nvinfo : EIATTR_KPARAM_INFO
	.align		4
.L_15:
        /*0038*/ 	.byte	0x04, 0x17
        /*003a*/ 	.short	(.L_17 - .L_16)
.L_16:
        /*003c*/ 	.word	0x00000000
        /*0040*/ 	.short	0x0001
        /*0042*/ 	.short	0x0008
        /*0044*/ 	.byte	0x00, 0xf4, 0x21, 0x00


	//----- nvinfo : EIATTR_KPARAM_INFO
	.align		4
.L_17:
        /*0048*/ 	.byte	0x04, 0x17
        /*004a*/ 	.short	(.L_19 - .L_18)
.L_18:
        /*004c*/ 	.word	0x00000000
        /*0050*/ 	.short	0x0000
        /*0052*/ 	.short	0x0000
        /*0054*/ 	.byte	0x00, 0xf4, 0x21, 0x00


	//----- nvinfo : EIATTR_SPARSE_MMA_MASK
	.align		4
.L_19:
        /*0058*/ 	.byte	0x03, 0x50
        /*005a*/ 	.short	0x0000


	//----- nvinfo : EIATTR_MAXREG_COUNT
	.align		4
        /*005c*/ 	.byte	0x03, 0x1b
        /*005e*/ 	.short	0x00ff


	//----- nvinfo : EIATTR_EXIT_INSTR_OFFSETS
	.align		4
        /*0060*/ 	.byte	0x04, 0x1c
        /*0062*/ 	.short	(.L_21 - .L_20)


	//   ....[0]....
.L_20:
        /*0064*/ 	.word	0x00000c40


	//----- nvinfo : EIATTR_REQNTID
	.align		4
.L_21:
        /*0068*/ 	.byte	0x04, 0x10
        /*006a*/ 	.short	(.L_23 - .L_22)
.L_22:
        /*006c*/ 	.word	0x00000100
        /*0070*/ 	.word	0x00000001
        /*0074*/ 	.word	0x00000001


	//----- nvinfo : EIATTR_CBANK_PARAM_SIZE
	.align		4
.L_23:
        /*0078*/ 	.byte	0x03, 0x19
        /*007a*/ 	.short	0x0020


	//----- nvinfo : EIATTR_PARAM_CBANK
	.align		4
        /*007c*/ 	.byte	0x04, 0x0a
        /*007e*/ 	.short	(.L_25 - .L_24)
	.align		4
.L_24:
        /*0080*/ 	.word	index@(.nv.constant0.triton_poi_fused_relu_threshold_backward_8)
        /*0084*/ 	.short	0x0210
        /*0086*/ 	.short	0x0020


	//----- nvinfo : EIATTR_SW_WAR
	.align		4
.L_25:
        /*0088*/ 	.byte	0x04, 0x36
        /*008a*/ 	.short	(.L_27 - .L_26)
.L_26:
        /*008c*/ 	.word	0x00000008
.L_27:


//--------------------- .nv.callgraph             --------------------------
	.section	.nv.callgraph,"",@"SHT_CUDA_CALLGRAPH"
	.align	4
	.sectionentsize	8
	.align		4
        /*0000*/ 	.word	0x00000000
	.align		4
        /*0004*/ 	.word	0xffffffff
	.align		4
        /*0008*/ 	.word	0x00000000
	.align		4
        /*000c*/ 	.word	0xfffffffe
	.align		4
        /*0010*/ 	.word	0x00000000
	.align		4
        /*0014*/ 	.word	0xfffffffd
	.align		4
        /*0018*/ 	.word	0x00000000
	.align		4
        /*001c*/ 	.word	0xfffffffc


//--------------------- .text.triton_poi_fused_relu_threshold_backward_8 --------------------------
	.section	.text.triton_poi_fused_relu_threshold_backward_8,"ax",@progbits
	.sectionflags	@"SHF_BARRIERS=1"
	.align	128
        .global         triton_poi_fused_relu_threshold_backward_8
        .type           triton_poi_fused_relu_threshold_backward_8,@function
        .size           triton_poi_fused_relu_threshold_backward_8,(.L_x_1 - triton_poi_fused_relu_threshold_backward_8)
        .other          triton_poi_fused_relu_threshold_backward_8,@"STO_CUDA_ENTRY STV_DEFAULT"
triton_poi_fused_relu_threshold_backward_8:
.text.triton_poi_fused_relu_threshold_backward_8:
[----:B------:R-:W-:Y:S01]  /*0000*/  LDC R1, c[0x0][0x28] ;  /* 0x00000a00ff017b82 */ /* 0x000fe20000000800 */
[----:B------:R-:W1:Y:S07]  /*0010*/  S2R R22, SR_CTAID.Y ;  /* 0x0000000000167919 */ /* 0x000e6e0000002600 */
[----:B------:R-:W2:Y:S01]  /*0020*/  LDC.64 R8, c[0x0][0x210] ;  /* 0x00008400ff087b82 */ /* 0x000ea20000000a00 */
[----:B------:R-:W-:Y:S01]  /*0030*/  ULDC.64 UR6, c[0x0][0x208] ;  /* 0x0000820000067ab9 */ /* 0x000fe20000000a00 */
[----:B------:R-:W3:Y:S01]  /*0040*/  S2R R0, SR_CTAID.X ;  /* 0x0000000000007919 */ /* 0x000ee20000002500 */
[----:B------:R-:W3:Y:S05]  /*0050*/  S2R R23, SR_TID.X ;  /* 0x0000000000177919 */ /* 0x000eea0000002100 */
[----:B------:R-:W4:Y:S01]  /*0060*/  S2UR UR5, SR_CgaCtaId ;  /* 0x00000000000579c3 */ /* 0x000f220000008800 */
[----:B------:R-:W-:-:S07]  /*0070*/  UMOV UR4, 0x400 ;  /* 0x0000040000047882 */ /* 0x000fce0000000000 */
[----:B------:R-:W5:Y:S01]  /*0080*/  LDC.64 R30, c[0x0][0x218] ;  /* 0x00008600ff1e7b82 */ /* 0x000f620000000a00 */
[----:B-1----:R-:W-:Y:S01]  /*0090*/  SHF.R.S32.HI R5, RZ, 0x1b, R22 ;  /* 0x0000001bff057819 */ /* 0x002fe20000011416 */
[----:B------:R-:W-:-:S03]  /*00a0*/  IMAD.SHL.U32 R22, R22, 0x10, RZ ;  /* 0x0000001016167824 */ /* 0x000fc600078e00ff */
[----:B------:R-:W-:Y:S01]  /*00b0*/  SGXT R5, R5, 0x1 ;  /* 0x000000010505781a */ /* 0x000fe20000000200 */
[C---:B------:R-:W-:Y:S02]  /*00c0*/  VIADD R20, R22.reuse, 0x4 ;  /* 0x0000000416147836 */ /* 0x040fe40000000000 */
[----:B------:R-:W-:Y:S01]  /*00d0*/  VIADD R21, R22, 0x8 ;  /* 0x0000000816157836 */ /* 0x000fe20000000000 */
[----:B------:R-:W-:Y:S02]  /*00e0*/  LEA.HI R2, R5, R22, RZ, 0xb ;  /* 0x0000001605027211 */ /* 0x000fe400078f58ff */
[----:B---3--:R-:W-:-:S03]  /*00f0*/  PRMT R4, R23, 0x6540, R0 ;  /* 0x0000654017047816 */ /* 0x008fc60000000000 */
[----:B------:R-:W-:-:S05]  /*0100*/  IMAD.SHL.U32 R3, R2, 0x1000, RZ ;  /* 0x0000100002037824 */ /* 0x000fca00078e00ff */
[----:B------:R-:W-:Y:S02]  /*0110*/  LOP3.LUT R7, R3, 0xff800000, RZ, 0xc0, !PT ;  /* 0xff80000003077812 */ /* 0x000fe400078ec0ff */
[----:B------:R-:W-:-:S03]  /*0120*/  LOP3.LUT R3, R2, 0xfffff800, RZ, 0xc0, !PT ;  /* 0xfffff80002037812 */ /* 0x000fc600078ec0ff */
[----:B------:R-:W-:-:S05]  /*0130*/  IMAD R4, R4, 0x800, R7 ;  /* 0x0000080004047824 */ /* 0x000fca00078e0207 */
[----:B------:R-:W-:Y:S02]  /*0140*/  IADD3 R2, R4, R22, -R3 ;  /* 0x0000001604027210 */ /* 0x000fe40007ffe803 */
[C---:B------:R-:W-:Y:S02]  /*0150*/  LEA.HI R3, R5.reuse, R20, RZ, 0xb ;  /* 0x0000001405037211 */ /* 0x040fe400078f58ff */
[----:B------:R-:W-:Y:S01]  /*0160*/  LEA.HI R6, R5, R21, RZ, 0xb ;  /* 0x0000001505067211 */ /* 0x000fe200078f58ff */
[----:B--2---:R-:W-:Y:S01]  /*0170*/  IMAD.WIDE R16, R2, 0x4, R8 ;  /* 0x0000000402107825 */ /* 0x004fe200078e0208 */
[----:B------:R-:W-:-:S04]  /*0180*/  LOP3.LUT R3, R3, 0xfffff800, RZ, 0xc0, !PT ;  /* 0xfffff80003037812 */ /* 0x000fc800078ec0ff */
[----:B------:R-:W-:Y:S01]  /*0190*/  IADD3 R13, R4, R20, -R3 ;  /* 0x00000014040d7210 */ /* 0x000fe20007ffe803 */
[----:B------:R-:W-:Y:S01]  /*01a0*/  VIADD R3, R22, 0xc ;  /* 0x0000000c16037836 */ /* 0x000fe20000000000 */
[----:B------:R-:W-:Y:S01]  /*01b0*/  LOP3.LUT R6, R6, 0xfffff800, RZ, 0xc0, !PT ;  /* 0xfffff80006067812 */ /* 0x000fe200078ec0ff */
[----:B------:R-:W2:Y:S02]  /*01c0*/  LDG.E.EL.128 R16, desc[UR6][R16.64] ;  /* 0x0000000610107981 */ /* 0x000ea4000c2e1d00 */
[----:B------:R-:W-:Y:S01]  /*01d0*/  IMAD.WIDE R12, R13, 0x4, R8 ;  /* 0x000000040d0c7825 */ /* 0x000fe200078e0208 */
[----:B------:R-:W-:Y:S02]  /*01e0*/  LEA.HI R5, R5, R3, RZ, 0xb ;  /* 0x0000000305057211 */ /* 0x000fe400078f58ff */
[C---:B------:R-:W-:Y:S02]  /*01f0*/  IADD3 R7, R4.reuse, R21, -R6 ;  /* 0x0000001504077210 */ /* 0x040fe40007ffe806 */
[----:B------:R-:W-:Y:S01]  /*0200*/  LOP3.LUT R5, R5, 0xfffff800, RZ, 0xc0, !PT ;  /* 0xfffff80005057812 */ /* 0x000fe200078ec0ff */
[----:B------:R-:W3:Y:S02]  /*0210*/  LDG.E.EL.128 R12, desc[UR6][R12.64] ;  /* 0x000000060c0c7981 */ /* 0x000ee4000c2e1d00 */
[----:B------:R-:W-:Y:S01]  /*0220*/  IMAD.WIDE R6, R7, 0x4, R8 ;  /* 0x0000000407067825 */ /* 0x000fe200078e0208 */
[----:B------:R-:W-:-:S05]  /*0230*/  IADD3 R11, R4, R3, -R5 ;  /* 0x00000003040b7210 */ /* 0x000fca0007ffe805 */
[----:B------:R-:W-:Y:S01]  /*0240*/  IMAD.WIDE R8, R11, 0x4, R8 ;  /* 0x000000040b087825 */ /* 0x000fe200078e0208 */
[----:B------:R-:W3:Y:S05]  /*0250*/  LDG.E.EL.128 R4, desc[UR6][R6.64] ;  /* 0x0000000606047981 */ /* 0x000eea000c2e1d00 */
[----:B------:R-:W3:Y:S01]  /*0260*/  LDG.E.EL.128 R8, desc[UR6][R8.64] ;  /* 0x0000000608087981 */ /* 0x000ee2000c2e1d00 */
[----:B------:R-:W-:Y:S01]  /*0270*/  SHF.R.U32.HI R25, RZ, 0x6, R23 ;  /* 0x00000006ff197819 */ /* 0x000fe20000011617 */
[----:B----4-:R-:W-:-:S03]  /*0280*/  UPRMT UR4, UR5, 0x654, UR4 ;  /* 0x0000065405047896 */ /* 0x010fc60008000004 */
[----:B------:R-:W-:-:S04]  /*0290*/  SGXT.U32 R25, R25, 0x2 ;  /* 0x000000021919781a */ /* 0x000fc80000000000 */
[-C--:B------:R-:W-:Y:S01]  /*02a0*/  LOP3.LUT R26, R22, R25.reuse, RZ, 0xfc, !PT ;  /* 0x00000019161a7212 */ /* 0x080fe200078efcff */
[----:B------:R-:W-:Y:S01]  /*02b0*/  IMAD.SHL.U32 R22, R23, 0x4, RZ ;  /* 0x0000000417167824 */ /* 0x000fe200078e00ff */
[-C--:B------:R-:W-:Y:S02]  /*02c0*/  LOP3.LUT R24, R20, R25.reuse, RZ, 0xfc, !PT ;  /* 0x0000001914187212 */ /* 0x080fe400078efcff */
[-C--:B------:R-:W-:Y:S02]  /*02d0*/  LOP3.LUT R21, R21, R25.reuse, RZ, 0xfc, !PT ;  /* 0x0000001915157212 */ /* 0x080fe400078efcff */
[----:B------:R-:W-:Y:S02]  /*02e0*/  LOP3.LUT R25, R3, R25, RZ, 0xfc, !PT ;  /* 0x0000001903197212 */ /* 0x000fe400078efcff */
[----:B------:R-:W-:-:S04]  /*02f0*/  LOP3.LUT R3, R22, 0xfc, RZ, 0xc0, !PT ;  /* 0x000000fc16037812 */ /* 0x000fc800078ec0ff */
[----:B------:R-:W-:-:S05]  /*0300*/  PRMT R27, R3, 0x6540, R0 ;  /* 0x00006540031b7816 */ /* 0x000fca0000000000 */
[--C-:B------:R-:W-:Y:S01]  /*0310*/  IMAD R20, R26, 0x1000, R27.reuse ;  /* 0x000010001a147824 */ /* 0x100fe200078e021b */
[----:B------:R-:W-:Y:S01]  /*0320*/  LOP3.LUT R26, R23, 0xff, RZ, 0xc0, !PT ;  /* 0x000000ff171a7812 */ /* 0x000fe200078ec0ff */
[----:B------:R-:W-:Y:S01]  /*0330*/  IMAD R0, R21, 0x1000, R27 ;  /* 0x0000100015007824 */ /* 0x000fe200078e021b */
[----:B------:R-:W-:Y:S01]  /*0340*/  SHF.R.U32.HI R23, RZ, 0x4, R23 ;  /* 0x00000004ff177819 */ /* 0x000fe20000011617 */
[--C-:B------:R-:W-:Y:S01]  /*0350*/  IMAD R3, R24, 0x1000, R27.reuse ;  /* 0x0000100018037824 */ /* 0x100fe200078e021b */
[----:B------:R-:W-:Y:S01]  /*0360*/  LEA R24, R26, UR4, 0x2 ;  /* 0x000000041a187c11 */ /* 0x000fe2000f8e10ff */
[----:B------:R-:W-:Y:S01]  /*0370*/  IMAD R21, R25, 0x1000, R27 ;  /* 0x0000100019157824 */ /* 0x000fe200078e021b */
[----:B------:R-:W-:Y:S01]  /*0380*/  LOP3.LUT R23, R23, 0xc, RZ, 0xc0, !PT ;  /* 0x0000000c17177812 */ /* 0x000fe200078ec0ff */
[----:B-----5:R-:W-:-:S04]  /*0390*/  IMAD.WIDE R36, R20, 0x4, R30 ;  /* 0x0000000414247825 */ /* 0x020fc800078e021e */
[----:B------:R-:W-:Y:S02]  /*03a0*/  VIADD R23, R23, UR4 ;  /* 0x0000000417177c36 */ /* 0x000fe40008000000 */
[----:B------:R-:W-:-:S04]  /*03b0*/  IMAD.WIDE R32, R3, 0x4, R30 ;  /* 0x0000000403207825 */ /* 0x000fc800078e021e */
[----:B------:R-:W-:-:S04]  /*03c0*/  IMAD.WIDE R34, R0, 0x4, R30 ;  /* 0x0000000400227825 */ /* 0x000fc800078e021e */
[----:B------:R-:W-:Y:S01]  /*03d0*/  IMAD.WIDE R30, R21, 0x4, R30 ;  /* 0x00000004151e7825 */ /* 0x000fe200078e021e */
[----:B--2---:R-:W-:Y:S02]  /*03e0*/  FSETP.GEU.AND P0, PT, R16, RZ, PT ;  /* 0x000000ff1000720b */ /* 0x004fe40003f0e000 */
[C---:B------:R-:W-:Y:S02]  /*03f0*/  FSETP.GEU.AND P1, PT, R17.reuse, RZ, PT ;  /* 0x000000ff1100720b */ /* 0x040fe40003f2e000 */
[----:B------:R-:W-:Y:S02]  /*0400*/  FSETP.GEU.AND P2, PT, R18, RZ, PT ;  /* 0x000000ff1200720b */ /* 0x000fe40003f4e000 */
[----:B------:R-:W-:Y:S02]  /*0410*/  FSEL R25, R16, RZ, P0 ;  /* 0x000000ff10197208 */ /* 0x000fe40000000000 */
[----:B------:R-:W-:Y:S02]  /*0420*/  FSEL R29, R17, RZ, P1 ;  /* 0x000000ff111d7208 */ /* 0x000fe40000800000 */
[----:B---3--:R-:W-:Y:S01]  /*0430*/  FSETP.GEU.AND P1, PT, R13, RZ, PT ;  /* 0x000000ff0d00720b */ /* 0x008fe20003f2e000 */
[----:B------:R1:W-:Y:S01]  /*0440*/  STS [R24], R25 ;  /* 0x0000001918007388 */ /* 0x0003e20000000800 */
[----:B------:R-:W-:-:S02]  /*0450*/  FSETP.GEU.AND P0, PT, R12, RZ, PT ;  /* 0x000000ff0c00720b */ /* 0x000fc40003f0e000 */
[----:B------:R-:W-:Y:S01]  /*0460*/  FSETP.GEU.AND P4, PT, R14, RZ, PT ;  /* 0x000000ff0e00720b */ /* 0x000fe20003f8e000 */
[----:B------:R-:W-:Y:S01]  /*0470*/  STS [R24+0x404], R29 ;  /* 0x0004041d18007388 */ /* 0x000fe20000000800 */
[----:B------:R-:W-:Y:S02]  /*0480*/  FSETP.GEU.AND P6, PT, R15, RZ, PT ;  /* 0x000000ff0f00720b */ /* 0x000fe40003fce000 */
[----:B------:R-:W-:Y:S02]  /*0490*/  FSEL R27, R18, RZ, P2 ;  /* 0x000000ff121b7208 */ /* 0x000fe40001000000 */
[----:B------:R-:W-:Y:S02]  /*04a0*/  FSETP.GEU.AND P3, PT, R19, RZ, PT ;  /* 0x000000ff1300720b */ /* 0x000fe40003f6e000 */
[----:B------:R-:W-:Y:S01]  /*04b0*/  FSETP.GTU.AND P2, PT, R25, RZ, PT ;  /* 0x000000ff1900720b */ /* 0x000fe20003f4c000 */
[----:B------:R2:W-:Y:S01]  /*04c0*/  STS [R24+0x808], R27 ;  /* 0x0008081b18007388 */ /* 0x0005e20000000800 */
[----:B------:R-:W-:-:S02]  /*04d0*/  FSEL R13, R13, RZ, P1 ;  /* 0x000000ff0d0d7208 */ /* 0x000fc40000800000 */
[----:B------:R-:W-:Y:S02]  /*04e0*/  FSEL R17, R12, RZ, P0 ;  /* 0x000000ff0c117208 */ /* 0x000fe40000000000 */
[----:B-1----:R-:W-:Y:S01]  /*04f0*/  FSEL R25, R14, RZ, P4 ;  /* 0x000000ff0e197208 */ /* 0x002fe20002000000 */
[----:B------:R-:W-:Y:S01]  /*0500*/  STS [R24+0x1414], R13 ;  /* 0x0014140d18007388 */ /* 0x000fe20000000800 */
[----:B------:R-:W-:Y:S02]  /*0510*/  FSEL R15, R15, RZ, P6 ;  /* 0x000000ff0f0f7208 */ /* 0x000fe40003000000 */
[----:B------:R-:W-:Y:S01]  /*0520*/  FSETP.GEU.AND P6, PT, R7, RZ, PT ;  /* 0x000000ff0700720b */ /* 0x000fe20003fce000 */
[----:B------:R-:W-:Y:S01]  /*0530*/  STS [R24+0x1010], R17 ;  /* 0x0010101118007388 */ /* 0x000fe20000000800 */
[----:B------:R-:W-:Y:S02]  /*0540*/  FSETP.GEU.AND P4, PT, R6, RZ, PT ;  /* 0x000000ff0600720b */ /* 0x000fe40003f8e000 */
[----:B------:R-:W-:Y:S01]  /*0550*/  FSETP.GEU.AND P1, PT, R5, RZ, PT ;  /* 0x000000ff0500720b */ /* 0x000fe20003f2e000 */
[----:B------:R1:W-:Y:S01]  /*0560*/  STS [R24+0x1818], R25 ;  /* 0x0018181918007388 */ /* 0x0003e20000000800 */
[----:B------:R-:W-:-:S02]  /*0570*/  FSETP.GEU.AND P0, PT, R4, RZ, PT ;  /* 0x000000ff0400720b */ /* 0x000fc40003f0e000 */
[----:B------:R-:W-:Y:S01]  /*0580*/  FSEL R19, R19, RZ, P3 ;  /* 0x000000ff13137208 */ /* 0x000fe20001800000 */
[----:B------:R-:W-:Y:S01]  /*0590*/  STS [R24+0x1c1c], R15 ;  /* 0x001c1c0f18007388 */ /* 0x000fe20000000800 */
[----:B------:R-:W-:Y:S02]  /*05a0*/  FSETP.GTU.AND P5, PT, R29, RZ, PT ;  /* 0x000000ff1d00720b */ /* 0x000fe40003fac000 */
[----:B------:R-:W-:Y:S01]  /*05b0*/  FSETP.GTU.AND P3, PT, R27, RZ, PT ;  /* 0x000000ff1b00720b */ /* 0x000fe20003f6c000 */
[----:B------:R-:W-:Y:S01]  /*05c0*/  STS [R24+0xc0c], R19 ;  /* 0x000c0c1318007388 */ /* 0x000fe20000000800 */
[----:B--2---:R-:W-:Y:S02]  /*05d0*/  FSEL R27, R7, RZ, P6 ;  /* 0x000000ff071b7208 */ /* 0x004fe40003000000 */
[----:B------:R-:W-:Y:S02]  /*05e0*/  FSEL R29, R6, RZ, P4 ;  /* 0x000000ff061d7208 */ /* 0x000fe40002000000 */
[----:B------:R-:W-:Y:S01]  /*05f0*/  FSEL R12, R5, RZ, P1 ;  /* 0x000000ff050c7208 */ /* 0x000fe20000800000 */
[----:B------:R-:W-:Y:S01]  /*0600*/  STS [R24+0x2c2c], R27 ;  /* 0x002c2c1b18007388 */ /* 0x000fe20000000800 */
[----:B------:R-:W-:-:S02]  /*0610*/  FSEL R14, R4, RZ, P0 ;  /* 0x000000ff040e7208 */ /* 0x000fc40000000000 */
[----:B------:R-:W-:Y:S01]  /*0620*/  FSETP.GEU.AND P0, PT, R8, RZ, PT ;  /* 0x000000ff0800720b */ /* 0x000fe20003f0e000 */
[----:B------:R-:W-:Y:S01]  /*0630*/  STS [R24+0x2828], R29 ;  /* 0x0028281d18007388 */ /* 0x000fe20000000800 */
[----:B------:R-:W-:Y:S02]  /*0640*/  FSETP.GEU.AND P1, PT, R9, RZ, PT ;  /* 0x000000ff0900720b */ /* 0x000fe40003f2e000 */
[----:B------:R-:W-:Y:S01]  /*0650*/  FSETP.GEU.AND P4, PT, R10, RZ, PT ;  /* 0x000000ff0a00720b */ /* 0x000fe20003f8e000 */
[----:B------:R-:W-:Y:S01]  /*0660*/  STS [R24+0x2020], R14 ;  /* 0x0020200e18007388 */ /* 0x000fe20000000800 */
[----:B------:R-:W-:Y:S02]  /*0670*/  FSETP.GEU.AND P6, PT, R11, RZ, PT ;  /* 0x000000ff0b00720b */ /* 0x000fe40003fce000 */
[----:B------:R-:W-:Y:S01]  /*0680*/  FSEL R16, R8, RZ, P0 ;  /* 0x000000ff08107208 */ /* 0x000fe20000000000 */
[----:B------:R-:W-:Y:S01]  /*0690*/  STS [R24+0x2424], R12 ;  /* 0x0024240c18007388 */ /* 0x000fe20000000800 */
[----:B------:R-:W-:-:S02]  /*06a0*/  FSEL R18, R9, RZ, P1 ;  /* 0x000000ff09127208 */ /* 0x000fc40000800000 */
[----:B------:R-:W-:Y:S01]  /*06b0*/  FSEL R26, R10, RZ, P4 ;  /* 0x000000ff0a1a7208 */ /* 0x000fe20002000000 */
[----:B------:R-:W-:Y:S01]  /*06c0*/  STS [R24+0x3030], R16 ;  /* 0x0030301018007388 */ /* 0x000fe20000000800 */
[----:B------:R-:W-:Y:S02]  /*06d0*/  FSEL R28, R11, RZ, P6 ;  /* 0x000000ff0b1c7208 */ /* 0x000fe40003000000 */
[----:B------:R-:W-:Y:S01]  /*06e0*/  LOP3.LUT R8, R22, 0x3fc, RZ, 0xc0, !PT ;  /* 0x000003fc16087812 */ /* 0x000fe200078ec0ff */
[----:B------:R-:W-:Y:S01]  /*06f0*/  STS [R24+0x3434], R18 ;  /* 0x0034341218007388 */ /* 0x000fe20000000800 */
[----:B------:R-:W-:Y:S02]  /*0700*/  SEL R22, RZ, 0x1, P2 ;  /* 0x00000001ff167807 */ /* 0x000fe40001000000 */
[C---:B------:R-:W-:Y:S01]  /*0710*/  LOP3.LUT R4, R8.reuse, 0x400, RZ, 0xfc, !PT ;  /* 0x0000040008047812 */ /* 0x040fe200078efcff */
[----:B------:R-:W-:Y:S01]  /*0720*/  STS [R24+0x3838], R26 ;  /* 0x0038381a18007388 */ /* 0x000fe20000000800 */
[C---:B------:R-:W-:Y:S01]  /*0730*/  LOP3.LUT R5, R8.reuse, 0x800, RZ, 0xfc, !PT ;  /* 0x0000080008057812 */ /* 0x040fe200078efcff */
[C---:B------:R-:W-:Y:S01]  /*0740*/  IMAD R10, R8.reuse, 0x4, R23 ;  /* 0x00000004080a7824 */ /* 0x040fe200078e0217 */
[----:B------:R-:W-:Y:S01]  /*0750*/  LOP3.LUT R6, R8, 0xc00, RZ, 0xfc, !PT ;  /* 0x00000c0008067812 */ /* 0x000fe200078efcff */
[----:B------:R2:W-:Y:S01]  /*0760*/  STS [R24+0x3c3c], R28 ;  /* 0x003c3c1c18007388 */ /* 0x0005e20000000800 */
[----:B------:R-:W-:-:S02]  /*0770*/  SHF.R.U32.HI R4, RZ, 0x6, R4 ;  /* 0x00000006ff047819 */ /* 0x000fc40000011604 */
[----:B------:R-:W-:Y:S01]  /*0780*/  SHF.R.U32.HI R5, RZ, 0x6, R5 ;  /* 0x00000006ff057819 */ /* 0x000fe20000011605 */
[----:B------:R-:W-:Y:S01]  /*0790*/  BAR.SYNC.DEFER_BLOCKING 0x0 ;  /* 0x0000000000007b1d */ /* 0x000fe20000010000 */
[----:B------:R-:W-:Y:S02]  /*07a0*/  SHF.R.U32.HI R6, RZ, 0x6, R6 ;  /* 0x00000006ff067819 */ /* 0x000fe40000011606 */
[----:B------:R-:W-:Y:S02]  /*07b0*/  LOP3.LUT R4, R4, 0x1c, RZ, 0xc0, !PT ;  /* 0x0000001c04047812 */ /* 0x000fe400078ec0ff */
[----:B------:R-:W-:Y:S02]  /*07c0*/  LOP3.LUT R5, R5, 0x2c, RZ, 0xc0, !PT ;  /* 0x0000002c05057812 */ /* 0x000fe400078ec0ff */
[----:B------:R-:W-:Y:S01]  /*07d0*/  LOP3.LUT R6, R6, 0x3c, RZ, 0xc0, !PT ;  /* 0x0000003c06067812 */ /* 0x000fe200078ec0ff */
[----:B------:R-:W-:Y:S01]  /*07e0*/  VIADD R23, R4, UR4 ;  /* 0x0000000404177c36 */ /* 0x000fe20008000000 */
[----:B------:R-:W-:Y:S01]  /*07f0*/  FSETP.GTU.AND P4, PT, R19, RZ, PT ;  /* 0x000000ff1300720b */ /* 0x000fe20003f8c000 */
[----:B------:R-:W-:Y:S01]  /*0800*/  VIADD R9, R5, UR4 ;  /* 0x0000000405097c36 */ /* 0x000fe20008000000 */
[----:B------:R-:W-:Y:S01]  /*0810*/  FSETP.GTU.AND P0, PT, R17, RZ, PT ;  /* 0x000000ff1100720b */ /* 0x000fe20003f0c000 */
[----:B------:R-:W-:Y:S01]  /*0820*/  VIADD R11, R6, UR4 ;  /* 0x00000004060b7c36 */ /* 0x000fe20008000000 */
[----:B------:R-:W-:Y:S01]  /*0830*/  FSETP.GTU.AND P1, PT, R25, RZ, PT ;  /* 0x000000ff1900720b */ /* 0x000fe20003f2c000 */
[C---:B------:R-:W-:Y:S01]  /*0840*/  IMAD R23, R8.reuse, 0x4, R23 ;  /* 0x0000000408177824 */ /* 0x040fe200078e0217 */
[----:B------:R-:W-:Y:S01]  /*0850*/  FSETP.GTU.AND P6, PT, R13, RZ, PT ;  /* 0x000000ff0d00720b */ /* 0x000fe20003fcc000 */
[C---:B------:R-:W-:Y:S01]  /*0860*/  IMAD R9, R8.reuse, 0x4, R9 ;  /* 0x0000000408097824 */ /* 0x040fe200078e0209 */
[----:B-1----:R-:W-:Y:S01]  /*0870*/  SEL R25, RZ, 0x1, P0 ;  /* 0x00000001ff197807 */ /* 0x002fe20000000000 */
[----:B------:R-:W-:Y:S01]  /*0880*/  IMAD R8, R8, 0x4, R11 ;  /* 0x0000000408087824 */ /* 0x000fe200078e020b */
[----:B------:R-:W-:Y:S01]  /*0890*/  SEL R11, RZ, 0x1, P5 ;  /* 0x00000001ff0b7807 */ /* 0x000fe20002800000 */
[----:B------:R-:W-:Y:S01]  /*08a0*/  ULDC.64 UR4, c[0x0][0x220] ;  /* 0x0000880000047ab9 */ /* 0x000fe20000000a00 */
[----:B--2---:R-:W-:-:S02]  /*08b0*/  SEL R24, RZ, 0x1, P6 ;  /* 0x00000001ff187807 */ /* 0x004fc40003000000 */
[----:B------:R-:W-:Y:S01]  /*08c0*/  FSETP.GTU.AND P0, PT, R16, RZ, PT ;  /* 0x000000ff1000720b */ /* 0x000fe20003f0c000 */
[----:B------:R-:W-:Y:S01]  /*08d0*/  LDS R4, [R10] ;  /* 0x000000000a047984 */ /* 0x000fe20000000800 */
[----:B------:R-:W-:Y:S02]  /*08e0*/  FSETP.GTU.AND P2, PT, R15, RZ, PT ;  /* 0x000000ff0f00720b */ /* 0x000fe40003f4c000 */
[----:B------:R-:W-:Y:S01]  /*08f0*/  FSETP.GTU.AND P5, PT, R14, RZ, PT ;  /* 0x000000ff0e00720b */ /* 0x000fe20003fac000 */
[----:B------:R-:W-:Y:S01]  /*0900*/  LDS R5, [R10+0x4] ;  /* 0x000004000a057984 */ /* 0x000fe20000000800 */
[----:B------:R-:W-:-:S03]  /*0910*/  FSETP.GTU.AND P6, PT, R12, RZ, PT ;  /* 0x000000ff0c00720b */ /* 0x000fc60003fcc000 */
[----:B------:R-:W-:Y:S04]  /*0920*/  LDS R6, [R10+0x8] ;  /* 0x000008000a067984 */ /* 0x000fe80000000800 */
[----:B------:R1:W2:Y:S04]  /*0930*/  LDS R7, [R10+0xc] ;  /* 0x00000c000a077984 */ /* 0x0002a80000000800 */
[----:B------:R-:W-:Y:S01]  /*0940*/  LDS R16, [R23+0x1000] ;  /* 0x0010000017107984 */ /* 0x000fe20000000800 */
[----:B-1----:R-:W-:-:S03]  /*0950*/  PRMT R10, R22, 0x3340, R11 ;  /* 0x00003340160a7816 */ /* 0x002fc6000000000b */
[----:B------:R-:W-:Y:S01]  /*0960*/  LDS R17, [R23+0x1004] ;  /* 0x0010040017117984 */ /* 0x000fe20000000800 */
[----:B------:R-:W-:Y:S02]  /*0970*/  SEL R22, RZ, 0x1, P3 ;  /* 0x00000001ff167807 */ /* 0x000fe40001800000 */
[----:B------:R-:W-:Y:S01]  /*0980*/  SEL R11, RZ, 0x1, P4 ;  /* 0x00000001ff0b7807 */ /* 0x000fe20002000000 */
[----:B------:R-:W-:Y:S01]  /*0990*/  LDS R19, [R23+0x100c] ;  /* 0x00100c0017137984 */ /* 0x000fe20000000800 */
[----:B------:R-:W-:Y:S02]  /*09a0*/  FSETP.GTU.AND P4, PT, R27, RZ, PT ;  /* 0x000000ff1b00720b */ /* 0x000fe40003f8c000 */
[----:B------:R-:W-:Y:S01]  /*09b0*/  SEL R27, RZ, 0x1, P1 ;  /* 0x00000001ff1b7807 */ /* 0x000fe20000800000 */
[----:B------:R-:W-:Y:S01]  /*09c0*/  LDS R12, [R9+0x2000] ;  /* 0x00200000090c7984 */ /* 0x000fe20000000800 */
[----:B------:R-:W-:Y:S02]  /*09d0*/  FSETP.GTU.AND P1, PT, R18, RZ, PT ;  /* 0x000000ff1200720b */ /* 0x000fe40003f2c000 */
[----:B------:R-:W-:Y:S01]  /*09e0*/  PRMT R11, R22, 0x3340, R11 ;  /* 0x00003340160b7816 */ /* 0x000fe2000000000b */
[----:B------:R-:W1:Y:S01]  /*09f0*/  LDS R18, [R23+0x1008] ;  /* 0x0010080017127984 */ /* 0x000e620000000800 */
[----:B------:R-:W-:-:S02]  /*0a00*/  FSETP.GTU.AND P3, PT, R29, RZ, PT ;  /* 0x000000ff1d00720b */ /* 0x000fc40003f6c000 */
[----:B------:R-:W-:Y:S01]  /*0a10*/  SEL R29, RZ, 0x1, P2 ;  /* 0x00000001ff1d7807 */ /* 0x000fe20001000000 */
[----:B------:R-:W-:Y:S01]  /*0a20*/  LDS R13, [R9+0x2004] ;  /* 0x00200400090d7984 */ /* 0x000fe20000000800 */
[----:B------:R-:W-:Y:S02]  /*0a30*/  FSETP.GTU.AND P2, PT, R26, RZ, PT ;  /* 0x000000ff1a00720b */ /* 0x000fe40003f4c000 */
[----:B------:R-:W-:Y:S01]  /*0a40*/  SEL R26, RZ, 0x1, P4 ;  /* 0x00000001ff1a7807 */ /* 0x000fe20002000000 */
[----:B------:R-:W-:Y:S01]  /*0a50*/  LDS R14, [R9+0x2008] ;  /* 0x00200800090e7984 */ /* 0x000fe20000000800 */
[----:B------:R-:W-:Y:S02]  /*0a60*/  SEL R3, RZ, 0x1, P3 ;  /* 0x00000001ff037807 */ /* 0x000fe40001800000 */
[----:B------:R-:W-:Y:S01]  /*0a70*/  PRMT R0, R27, 0x3340, R29 ;  /* 0x000033401b007816 */ /* 0x000fe2000000001d */
[----:B------:R-:W3:Y:S01]  /*0a80*/  LDS R15, [R9+0x200c] ;  /* 0x00200c00090f7984 */ /* 0x000ee20000000800 */
[----:B------:R-:W-:-:S03]  /*0a90*/  FSETP.GTU.AND P4, PT, R28, RZ, PT ;  /* 0x000000ff1c00720b */ /* 0x000fc60003f8c000 */
[----:B------:R-:W-:Y:S04]  /*0aa0*/  LDS R20, [R8+0x3000] ;  /* 0x0030000008147984 */ /* 0x000fe80000000800 */
[----:B------:R-:W-:Y:S04]  /*0ab0*/  LDS R21, [R8+0x3004] ;  /* 0x0030040008157984 */ /* 0x000fe80000000800 */
[----:B------:R-:W-:Y:S04]  /*0ac0*/  LDS R22, [R8+0x3008] ;  /* 0x0030080008167984 */ /* 0x000fe80000000800 */
[----:B------:R-:W4:Y:S04]  /*0ad0*/  LDS R23, [R8+0x300c] ;  /* 0x00300c0008177984 */ /* 0x000f280000000800 */
[----:B--2---:R2:W-:Y:S04]  /*0ae0*/  STG.E.128 desc[UR6][R36.64], R4 ;  /* 0x0000000424007986 */ /* 0x0045e8000c101d06 */
[----:B-1----:R-:W-:Y:S01]  /*0af0*/  STG.E.128 desc[UR6][R32.64], R16 ;  /* 0x0000001020007986 */ /* 0x002fe2000c101d06 */
[----:B--2---:R-:W-:-:S02]  /*0b00*/  PRMT R4, R10, 0x5410, R11 ;  /* 0x000054100a047816 */ /* 0x004fc4000000000b */
[----:B------:R-:W-:Y:S01]  /*0b10*/  PRMT R5, R25, 0x3340, R24 ;  /* 0x0000334019057816 */ /* 0x000fe20000000018 */
[----:B---3--:R-:W-:Y:S01]  /*0b20*/  STG.E.128 desc[UR6][R34.64], R12 ;  /* 0x0000000c22007986 */ /* 0x008fe2000c101d06 */
[----:B------:R-:W-:Y:S02]  /*0b30*/  SEL R7, RZ, 0x1, P6 ;  /* 0x00000001ff077807 */ /* 0x000fe40003000000 */
[----:B------:R-:W-:Y:S02]  /*0b40*/  SEL R10, RZ, 0x1, P5 ;  /* 0x00000001ff0a7807 */ /* 0x000fe40002800000 */
[----:B------:R-:W-:Y:S02]  /*0b50*/  PRMT R6, R3, 0x3340, R26 ;  /* 0x0000334003067816 */ /* 0x000fe4000000001a */
[----:B------:R-:W-:Y:S02]  /*0b60*/  PRMT R3, R10, 0x3340, R7 ;  /* 0x000033400a037816 */ /* 0x000fe40000000007 */
[----:B------:R-:W-:-:S02]  /*0b70*/  PRMT R5, R5, 0x5410, R0 ;  /* 0x0000541005057816 */ /* 0x000fc40000000000 */
[----:B------:R-:W-:Y:S02]  /*0b80*/  SEL R7, RZ, 0x1, P4 ;  /* 0x00000001ff077807 */ /* 0x000fe40002000000 */
[----:B------:R-:W-:Y:S02]  /*0b90*/  SEL R0, RZ, 0x1, P2 ;  /* 0x00000001ff007807 */ /* 0x000fe40001000000 */
[----:B------:R-:W-:Y:S01]  /*0ba0*/  PRMT R6, R3, 0x5410, R6 ;  /* 0x0000541003067816 */ /* 0x000fe20000000006 */
[----:B----4-:R-:W-:Y:S01]  /*0bb0*/  STG.E.128 desc[UR6][R30.64], R20 ;  /* 0x000000141e007986 */ /* 0x010fe2000c101d06 */
[----:B------:R-:W-:Y:S02]  /*0bc0*/  PRMT R7, R0, 0x3340, R7 ;  /* 0x0000334000077816 */ /* 0x000fe40000000007 */
[----:B------:R-:W-:Y:S02]  /*0bd0*/  SEL R0, RZ, 0x1, P1 ;  /* 0x00000001ff007807 */ /* 0x000fe40000800000 */
[----:B------:R-:W-:-:S02]  /*0be0*/  SEL R3, RZ, 0x1, P0 ;  /* 0x00000001ff037807 */ /* 0x000fc40000000000 */
[----:B------:R-:W-:Y:S02]  /*0bf0*/  IADD3 R8, P0, R2, UR4, RZ ;  /* 0x0000000402087c10 */ /* 0x000fe4000ff1e0ff */
[----:B------:R-:W-:Y:S02]  /*0c00*/  PRMT R0, R3, 0x3340, R0 ;  /* 0x0000334003007816 */ /* 0x000fe40000000000 */
[----:B------:R-:W-:Y:S02]  /*0c10*/  LEA.HI.X.SX32 R9, R2, UR5, 0x1, P0 ;  /* 0x0000000502097c11 */ /* 0x000fe400080f0eff */
[----:B------:R-:W-:-:S05]  /*0c20*/  PRMT R7, R0, 0x5410, R7 ;  /* 0x0000541000077816 */ /* 0x000fca0000000007 */
[----:B------:R-:W-:Y:S01]  /*0c30*/  STG.E.128 desc[UR6][R8.64], R4 ;  /* 0x0000000408007986 */ /* 0x000fe2000c101d06 */
[----:B------:R-:W-:Y:S05]  /*0c40*/  EXIT ;  /* 0x000000000000794d */ /* 0x000fea0003800000 */
.L_x_0:
[----:B------:R-:W-:-:S00]  /*0c50*/  BRA `(.L_x_0) ;  /* 0xfffffffc00fc7947 */ /* 0x000fc0000383ffff */
[----:B------:R-:W-:-:S00]  /*0c60*/  NOP ;  /* 0x0000000000007918 */ /* 0x000fc00000000000 */
        /* <DEDUP_REMOVED lines=9> */
.L_x_1:


//--------------------- .nv.shared.triton_poi_fused_relu_threshold_backward_8 --------------------------
	.section	.nv.shared.triton_poi_fused_relu_threshold_backward_8,"aw",@nobits
	.sectionflags	@""
	.align	16
	.zero		1024


//--------------------- .nv.constant0.triton_poi_fused_relu_threshold_backward_8 --------------------------
	.section	.nv.constant0.triton_poi_fused_relu_threshold_backward_8,"a",@progbits
	.sectionflags	@""
	.align	4
.nv.constant0.triton_poi_fused_relu_threshold_backward_8:
	.zero		560
